//
// Generated by NVIDIA NVVM Compiler
//
// Compiler Build ID: CL-36424714
// Cuda compilation tools, release 13.0, V13.0.88
// Based on NVVM 20.0.0
//

.version 9.0
.target sm_100
.address_size 64

	// .globl	_Z14strided_kernelPiii

.visible .entry _Z14strided_kernelPiii(
	.param .u64 .ptr .align 1 _Z14strided_kernelPiii_param_0,
	.param .u32 _Z14strided_kernelPiii_param_1,
	.param .u32 _Z14strided_kernelPiii_param_2
)
{
	.reg .b32 	%r<11>;
	.reg .b64 	%rd<5>;

	ld.param.u64 	%rd1, [_Z14strided_kernelPiii_param_0];
	ld.param.u32 	%r1, [_Z14strided_kernelPiii_param_1];
	ld.param.u32 	%r2, [_Z14strided_kernelPiii_param_2];
	cvta.to.global.u64 	%rd2, %rd1;
	mov.u32 	%r3, %ctaid.x;
	mov.u32 	%r4, %ntid.x;
	mov.u32 	%r5, %tid.x;
	mad.lo.s32 	%r6, %r3, %r4, %r5;
	mul.lo.s32 	%r7, %r2, %r6;
	rem.u32 	%r8, %r7, %r1;
	mul.wide.u32 	%rd3, %r8, 4;
	add.s64 	%rd4, %rd2, %rd3;
	ld.global.u32 	%r9, [%rd4];
	add.s32 	%r10, %r9, 1;
	st.global.u32 	[%rd4], %r10;
	ret;

}


// ===== COMPILED SASS (sm_100) =====

	.target	sm_100

	.elftype	@"ET_EXEC"


//--------------------- .note.nv.tkinfo           --------------------------
	.section	.note.nv.tkinfo,"",@"SHT_NOTE"
	.sectionflags	@"SHF_NOTE_NV_TKINFO"
	.tkinfo
        /*0018*/ 	.word	0x00000002
        /*0030*/ 	.string	""
        /*0030*/ 	.string	"ptxas"
        /*0030*/ 	.string	"Cuda compilation tools, release 13.0, V13.0.88"
        /*0030*/ 	.string	"Build cuda_13.0.r13.0/compiler.36424714_0"
        /*0030*/ 	.string	"-arch sm_100 -m 64 "



//--------------------- .note.nv.cuinfo           --------------------------
	.section	.note.nv.cuinfo,"",@"SHT_NOTE"
	.sectionflags	@"SHF_NOTE_NV_CUINFO"
        /*0018*/ 	.short	0x0002
        /*001a*/ 	.short	0x0064
        /*001c*/ 	.short	0x0082
	.zero		2


//--------------------- .nv.info                  --------------------------
	.section	.nv.info,"",@"SHT_CUDA_INFO"
	.align	4


	//----- nvinfo : EIATTR_REGCOUNT
	.align		4
        /*0000*/ 	.byte	0x04, 0x2f
        /*0002*/ 	.short	(.L_1 - .L_0)
	.align		4
.L_0:
        /*0004*/ 	.word	index@(_Z14strided_kernelPiii)
        /*0008*/ 	.word	0x0000000a


	//----- nvinfo : EIATTR_FRAME_SIZE
	.align		4
.L_1:
        /*000c*/ 	.byte	0x04, 0x11
        /*000e*/ 	.short	(.L_3 - .L_2)
	.align		4
.L_2:
        /*0010*/ 	.word	index@(_Z14strided_kernelPiii)
        /*0014*/ 	.word	0x00000000


	//----- nvinfo : EIATTR_MIN_STACK_SIZE
	.align		4
.L_3:
        /*0018*/ 	.byte	0x04, 0x12
        /*001a*/ 	.short	(.L_5 - .L_4)
	.align		4
.L_4:
        /*001c*/ 	.word	index@(_Z14strided_kernelPiii)
        /*0020*/ 	.word	0x00000000
.L_5:


//--------------------- .nv.compat                --------------------------
	.section	.nv.compat,"",@"SHT_CUDA_COMPAT_INFO"
	.align	4
        /*0000*/ 	.byte	0x02, 0x09, 0x00, 0x00, 0x02, 0x02, 0x01, 0x00, 0x02, 0x05, 0x05, 0x00, 0x03, 0x07, 0x01, 0x01
        /*0010*/ 	.byte	0x02, 0x03, 0x00, 0x00, 0x02, 0x06, 0x01, 0x00, 0x04, 0x0b, 0x08, 0x00, 0x09, 0x00, 0x00, 0x00
        /*0020*/ 	.byte	0x00, 0x00, 0x00, 0x00


//--------------------- .nv.info._Z14strided_kernelPiii --------------------------
	.section	.nv.info._Z14strided_kernelPiii,"",@"SHT_CUDA_INFO"
	.sectionflags	@""
	.align	4


	//----- nvinfo : EIATTR_CUDA_API_VERSION
	.align		4
        /*0000*/ 	.byte	0x04, 0x37
        /*0002*/ 	.short	(.L_7 - .L_6)
.L_6:
        /*0004*/ 	.word	0x00000082


	//----- nvinfo : EIATTR_KPARAM_INFO
	.align		4
.L_7:
        /*0008*/ 	.byte	0x04, 0x17
        /*000a*/ 	.short	(.L_9 - .L_8)
.L_8:
        /*000c*/ 	.word	0x00000000
        /*0010*/ 	.short	0x0002
        /*0012*/ 	.short	0x000c
        /*0014*/ 	.byte	0x00, 0xf0, 0x11, 0x00


	//----- nvinfo : EIATTR_KPARAM_INFO
	.align		4
.L_9:
        /*0018*/ 	.byte	0x04, 0x17
        /*001a*/ 	.short	(.L_11 - .L_10)
.L_10:
        /*001c*/ 	.word	0x00000000
        /*0020*/ 	.short	0x0001
        /*0022*/ 	.short	0x0008
        /*0024*/ 	.byte	0x00, 0xf0, 0x11, 0x00


	//----- nvinfo : EIATTR_KPARAM_INFO
	.align		4
.L_11:
        /*0028*/ 	.byte	0x04, 0x17
        /*002a*/ 	.short	(.L_13 - .L_12)
.L_12:
        /*002c*/ 	.word	0x00000000
        /*0030*/ 	.short	0x0000
        /*0032*/ 	.short	0x0000
        /*0034*/ 	.byte	0x00, 0xf5, 0x21, 0x00


	//----- nvinfo : EIATTR_SPARSE_MMA_MASK
	.align		4
.L_13:
        /*0038*/ 	.byte	0x03, 0x50
        /*003a*/ 	.short	0x0000


	//----- nvinfo : EIATTR_MAXREG_COUNT
	.align		4
        /*003c*/ 	.byte	0x03, 0x1b
        /*003e*/ 	.short	0x00ff


	//----- nvinfo : EIATTR_MERCURY_ISA_VERSION
	.align		4
        /*0040*/ 	.byte	0x03, 0x5f
        /*0042*/ 	.short	0x0101


	//----- nvinfo : EIATTR_VRC_CTA_INIT_COUNT
	.align		4
        /*0044*/ 	.byte	0x02, 0x4a
	.zero		1
	.zero		1


	//----- nvinfo : EIATTR_EXIT_INSTR_OFFSETS
	.align		4
        /*0048*/ 	.byte	0x04, 0x1c
        /*004a*/ 	.short	(.L_15 - .L_14)


	//   ....[0]....
.L_14:
        /*004c*/ 	.word	0x000001e0


	//----- nvinfo : EIATTR_CBANK_PARAM_SIZE
	.align		4
.L_15:
        /*0050*/ 	.byte	0x03, 0x19
        /*0052*/ 	.short	0x0010


	//----- nvinfo : EIATTR_PARAM_CBANK
	.align		4
        /*0054*/ 	.byte	0x04, 0x0a
        /*0056*/ 	.short	(.L_17 - .L_16)
	.align		4
.L_16:
        /*0058*/ 	.word	index@(.nv.constant0._Z14strided_kernelPiii)
        /*005c*/ 	.short	0x0380
        /*005e*/ 	.short	0x0010


	//----- nvinfo : EIATTR_SW_WAR
	.align		4
.L_17:
        /*0060*/ 	.byte	0x04, 0x36
        /*0062*/ 	.short	(.L_19 - .L_18)
.L_18:
        /*0064*/ 	.word	0x00000008
.L_19:


//--------------------- .nv.callgraph             --------------------------
	.section	.nv.callgraph,"",@"SHT_CUDA_CALLGRAPH"
	.align	4
	.sectionentsize	8
	.align		4
        /*0000*/ 	.word	0x00000000
	.align		4
        /*0004*/ 	.word	0xffffffff
	.align		4
        /*0008*/ 	.word	0x00000000
	.align		4
        /*000c*/ 	.word	0xfffffffe
	.align		4
        /*0010*/ 	.word	0x00000000
	.align		4
        /*0014*/ 	.word	0xfffffffd
	.align		4
        /*0018*/ 	.word	0x00000000
	.align		4
        /*001c*/ 	.word	0xfffffffc


//--------------------- .text._Z14strided_kernelPiii --------------------------
	.section	.text._Z14strided_kernelPiii,"ax",@progbits
	.align	128
        .global         _Z14strided_kernelPiii
        .type           _Z14strided_kernelPiii,@function
        .size           _Z14strided_kernelPiii,(.L_x_1 - _Z14strided_kernelPiii)
        .other          _Z14strided_kernelPiii,@"STO_CUDA_ENTRY STV_DEFAULT"
_Z14strided_kernelPiii:
.text._Z14strided_kernelPiii:
[----:B------:R-:W-:Y:S01]  /*0000*/  LDC R1, c[0x0][0x37c] ;  /* 0x0000df00ff017b82 */ /* 0x000fe20000000800 */
[----:B------:R-:W0:Y:S01]  /*0010*/  LDCU.64 UR6, c[0x0][0x388] ;  /* 0x00007100ff0677ac */ /* 0x000e220008000a00 */
[----:B------:R-:W1:Y:S06]  /*0020*/  S2R R5, SR_TID.X ;  /* 0x0000000000057919 */ /* 0x000e6c0000002100 */
[----:B------:R-:W1:Y:S08]  /*0030*/  S2UR UR4, SR_CTAID.X ;  /* 0x00000000000479c3 */ /* 0x000e700000002500 */
[----:B------:R-:W1:Y:S01]  /*0040*/  LDC R0, c[0x0][0x360] ;  /* 0x0000d800ff007b82 */ /* 0x000e620000000800 */
[----:B0-----:R-:W0:Y:S01]  /*0050*/  I2F.U32.RP R4, UR6 ;  /* 0x0000000600047d06 */ /* 0x001e220008209000 */
[----:B------:R-:W-:-:S07]  /*0060*/  ISETP.NE.U32.AND P1, PT, RZ, UR6, PT ;  /* 0x00000006ff007c0c */ /* 0x000fce000bf25070 */
[----:B0-----:R-:W0:Y:S01]  /*0070*/  MUFU.RCP R4, R4 ;  /* 0x0000000400047308 */ /* 0x001e220000001000 */
[----:B-1----:R-:W-:Y:S01]  /*0080*/  IMAD R0, R0, UR4, R5 ;  /* 0x0000000400007c24 */ /* 0x002fe2000f8e0205 */
[----:B------:R-:W1:Y:S03]  /*0090*/  LDCU.64 UR4, c[0x0][0x358] ;  /* 0x00006b00ff0477ac */ /* 0x000e660008000a00 */
[----:B------:R-:W-:Y:S01]  /*00a0*/  IMAD R0, R0, UR7, RZ ;  /* 0x0000000700007c24 */ /* 0x000fe2000f8e02ff */
[----:B0-----:R-:W-:-:S04]  /*00b0*/  IADD3 R2, PT, PT, R4, 0xffffffe, RZ ;  /* 0x0ffffffe04027810 */ /* 0x001fc80007ffe0ff */
[----:B------:R0:W2:Y:S02]  /*00c0*/  F2I.FTZ.U32.TRUNC.NTZ R3, R2 ;  /* 0x0000000200037305 */ /* 0x0000a4000021f000 */
[----:B0-----:R-:W-:Y:S01]  /*00d0*/  IMAD.MOV.U32 R2, RZ, RZ, RZ ;  /* 0x000000ffff027224 */ /* 0x001fe200078e00ff */
[----:B--2---:R-:W-:-:S05]  /*00e0*/  IADD3 R7, PT, PT, RZ, -R3, RZ ;  /* 0x80000003ff077210 */ /* 0x004fca0007ffe0ff */
[----:B------:R-:W-:-:S04]  /*00f0*/  IMAD R7, R7, UR6, RZ ;  /* 0x0000000607077c24 */ /* 0x000fc8000f8e02ff */
[----:B------:R-:W-:-:S06]  /*0100*/  IMAD.HI.U32 R3, R3, R7, R2 ;  /* 0x0000000703037227 */ /* 0x000fcc00078e0002 */
[----:B------:R-:W-:-:S05]  /*0110*/  IMAD.HI.U32 R3, R3, R0, RZ ;  /* 0x0000000003037227 */ /* 0x000fca00078e00ff */
[----:B------:R-:W-:-:S05]  /*0120*/  IADD3 R3, PT, PT, -R3, RZ, RZ ;  /* 0x000000ff03037210 */ /* 0x000fca0007ffe1ff */
[----:B------:R-:W-:Y:S02]  /*0130*/  IMAD R5, R3, UR6, R0 ;  /* 0x0000000603057c24 */ /* 0x000fe4000f8e0200 */
[----:B------:R-:W0:Y:S03]  /*0140*/  LDC.64 R2, c[0x0][0x380] ;  /* 0x0000e000ff027b82 */ /* 0x000e260000000a00 */
[----:B------:R-:W-:-:S13]  /*0150*/  ISETP.GE.U32.AND P0, PT, R5, UR6, PT ;  /* 0x0000000605007c0c */ /* 0x000fda000bf06070 */
[----:B------:R-:W-:-:S05]  /*0160*/  @P0 VIADD R5, R5, -UR6 ;  /* 0x8000000605050c36 */ /* 0x000fca0008000000 */
[----:B------:R-:W-:-:S13]  /*0170*/  ISETP.GE.U32.AND P0, PT, R5, UR6, PT ;  /* 0x0000000605007c0c */ /* 0x000fda000bf06070 */
[----:B------:R-:W-:Y:S02]  /*0180*/  @P0 IADD3 R5, PT, PT, R5, -UR6, RZ ;  /* 0x8000000605050c10 */ /* 0x000fe4000fffe0ff */
[----:B------:R-:W-:-:S05]  /*0190*/  @!P1 LOP3.LUT R5, RZ, UR6, RZ, 0x33, !PT ;  /* 0x00000006ff059c12 */ /* 0x000fca000f8e33ff */
[----:B0-----:R-:W-:-:S05]  /*01a0*/  IMAD.WIDE.U32 R2, R5, 0x4, R2 ;  /* 0x0000000405027825 */ /* 0x001fca00078e0002 */
[----:B-1----:R-:W2:Y:S02]  /*01b0*/  LDG.E R0, desc[UR4][R2.64] ;  /* 0x0000000402007981 */ /* 0x002ea4000c1e1900 */
[----:B--2---:R-:W-:-:S05]  /*01c0*/  IADD3 R5, PT, PT, R0, 0x1, RZ ;  /* 0x0000000100057810 */ /* 0x004fca0007ffe0ff */
[----:B------:R-:W-:Y:S01]  /*01d0*/  STG.E desc[UR4][R2.64], R5 ;  /* 0x0000000502007986 */ /* 0x000fe2000c101904 */
[----:B------:R-:W-:Y:S05]  /*01e0*/  EXIT ;  /* 0x000000000000794d */ /* 0x000fea0003800000 */
.L_x_0:
[----:B------:R-:W-:-:S00]  /*01f0*/  BRA `(.L_x_0) ;  /* 0xfffffffc00fc7947 */ /* 0x000fc0000383ffff */
[----:B------:R-:W-:-:S00]  /*0200*/  NOP ;  /* 0x0000000000007918 */ /* 0x000fc00000000000 */
[----:B------:R-:W-:-:S00]  /*0210*/  NOP ;  /* 0x0000000000007918 */ /* 0x000fc00000000000 */
[----:B------:R-:W-:-:S00]  /*0220*/  NOP ;  /* 0x0000000000007918 */ /* 0x000fc00000000000 */
[----:B------:R-:W-:-:S00]  /*0230*/  NOP ;  /* 0x0000000000007918 */ /* 0x000fc00000000000 */
[----:B------:R-:W-:-:S00]  /*0240*/  NOP ;  /* 0x0000000000007918 */ /* 0x000fc00000000000 */
[----:B------:R-:W-:-:S00]  /*0250*/  NOP ;  /* 0x0000000000007918 */ /* 0x000fc00000000000 */
[----:B------:R-:W-:-:S00]  /*0260*/  NOP ;  /* 0x0000000000007918 */ /* 0x000fc00000000000 */
[----:B------:R-:W-:-:S00]  /*0270*/  NOP ;  /* 0x0000000000007918 */ /* 0x000fc00000000000 */
.L_x_1:


//--------------------- .nv.shared.reserved.0     --------------------------
	.section	.nv.shared.reserved.0,"aw",@nobits
	.weak		__nv_reservedSMEM_offset_0_alias
	.size		__nv_reservedSMEM_offset_0_alias, 0, 64
	.other		__nv_reservedSMEM_offset_0_alias,@"STO_CUDA_RESERVED_SHARED STV_DEFAULT"
__nv_reservedSMEM_offset_0_alias:
	.zero		0
	.zero		64


//--------------------- .nv.constant0._Z14strided_kernelPiii --------------------------
	.section	.nv.constant0._Z14strided_kernelPiii,"a",@progbits
	.sectionflags	@""
	.align	4
.nv.constant0._Z14strided_kernelPiii:
	.zero		912


//--------------------- SYMBOLS --------------------------

	.type		.nv.reservedSmem.offset0,@object
	.size		.nv.reservedSmem.offset0,0x4
